//
// Generated by NVIDIA NVVM Compiler
//
// Compiler Build ID: CL-36424714
// Cuda compilation tools, release 13.0, V13.0.88
// Based on NVVM 20.0.0
//

.version 9.0
.target sm_100
.address_size 64

	// .globl	_Z8mykernelPfPKfi

.visible .entry _Z8mykernelPfPKfi(
	.param .u64 .ptr .align 1 _Z8mykernelPfPKfi_param_0,
	.param .u64 .ptr .align 1 _Z8mykernelPfPKfi_param_1,
	.param .u32 _Z8mykernelPfPKfi_param_2
)
{
	.reg .pred 	%p<10>;
	.reg .b32 	%r<43>;
	.reg .b32 	%f<82>;
	.reg .b64 	%rd<62>;

	ld.param.u64 	%rd10, [_Z8mykernelPfPKfi_param_1];
	ld.param.u32 	%r18, [_Z8mykernelPfPKfi_param_2];
	cvta.to.global.u64 	%rd1, %rd10;
	mov.u32 	%r19, %tid.x;
	mov.u32 	%r20, %ctaid.x;
	mov.u32 	%r21, %ntid.x;
	mad.lo.s32 	%r1, %r20, %r21, %r19;
	mov.u32 	%r22, %tid.y;
	mov.u32 	%r23, %ctaid.y;
	mov.u32 	%r24, %ntid.y;
	mad.lo.s32 	%r25, %r23, %r24, %r22;
	max.s32 	%r26, %r1, %r25;
	setp.ge.s32 	%p1, %r26, %r18;
	@%p1 bra 	$L__BB0_13;
	mul.lo.s32 	%r3, %r18, %r25;
	and.b32  	%r4, %r18, 7;
	setp.lt.u32 	%p2, %r18, 8;
	mov.f32 	%f81, 0f7F800000;
	mov.b32 	%r41, 0;
	@%p2 bra 	$L__BB0_4;
	and.b32  	%r28, %r18, 2147483640;
	neg.s32 	%r39, %r28;
	mul.wide.s32 	%rd11, %r18, 8;
	add.s64 	%rd2, %rd1, %rd11;
	mul.wide.s32 	%rd12, %r18, 12;
	add.s64 	%rd3, %rd1, %rd12;
	mul.wide.s32 	%rd13, %r18, 16;
	add.s64 	%rd4, %rd1, %rd13;
	mul.wide.s32 	%rd14, %r18, 20;
	add.s64 	%rd5, %rd1, %rd14;
	mul.wide.u32 	%rd15, %r3, 4;
	add.s64 	%rd16, %rd15, %rd1;
	add.s64 	%rd61, %rd16, 16;
	mov.f32 	%f81, 0f7F800000;
	mov.u32 	%r38, %r1;
$L__BB0_3:
	.pragma "nounroll";
	and.b32  	%r41, %r18, 2147483640;
	mul.wide.s32 	%rd17, %r38, 4;
	mul.wide.s32 	%rd18, %r18, 4;
	add.s64 	%rd19, %rd1, %rd17;
	add.s64 	%rd20, %rd19, %rd18;
	add.s64 	%rd21, %rd2, %rd17;
	add.s64 	%rd22, %rd3, %rd17;
	add.s64 	%rd23, %rd4, %rd17;
	add.s64 	%rd24, %rd5, %rd17;
	mul.wide.s32 	%rd25, %r18, 24;
	add.s64 	%rd26, %rd19, %rd25;
	mul.wide.s32 	%rd27, %r18, 28;
	add.s64 	%rd28, %rd19, %rd27;
	ld.global.f32 	%f16, [%rd61+-16];
	ld.global.f32 	%f17, [%rd19];
	add.f32 	%f18, %f16, %f17;
	min.f32 	%f19, %f81, %f18;
	ld.global.f32 	%f20, [%rd61+-12];
	ld.global.f32 	%f21, [%rd20];
	add.f32 	%f22, %f20, %f21;
	min.f32 	%f23, %f19, %f22;
	ld.global.f32 	%f24, [%rd61+-8];
	ld.global.f32 	%f25, [%rd21];
	add.f32 	%f26, %f24, %f25;
	min.f32 	%f27, %f23, %f26;
	ld.global.f32 	%f28, [%rd61+-4];
	ld.global.f32 	%f29, [%rd22];
	add.f32 	%f30, %f28, %f29;
	min.f32 	%f31, %f27, %f30;
	ld.global.f32 	%f32, [%rd61];
	ld.global.f32 	%f33, [%rd23];
	add.f32 	%f34, %f32, %f33;
	min.f32 	%f35, %f31, %f34;
	ld.global.f32 	%f36, [%rd61+4];
	ld.global.f32 	%f37, [%rd24];
	add.f32 	%f38, %f36, %f37;
	min.f32 	%f39, %f35, %f38;
	ld.global.f32 	%f40, [%rd61+8];
	ld.global.f32 	%f41, [%rd26];
	add.f32 	%f42, %f40, %f41;
	min.f32 	%f43, %f39, %f42;
	ld.global.f32 	%f44, [%rd61+12];
	ld.global.f32 	%f45, [%rd28];
	add.f32 	%f46, %f44, %f45;
	min.f32 	%f81, %f43, %f46;
	add.s32 	%r39, %r39, 8;
	shl.b32 	%r29, %r18, 3;
	add.s32 	%r38, %r38, %r29;
	add.s64 	%rd61, %rd61, 32;
	setp.ne.s32 	%p3, %r39, 0;
	@%p3 bra 	$L__BB0_3;
$L__BB0_4:
	setp.eq.s32 	%p4, %r4, 0;
	@%p4 bra 	$L__BB0_12;
	and.b32  	%r12, %r18, 3;
	setp.lt.u32 	%p5, %r4, 4;
	@%p5 bra 	$L__BB0_7;
	add.s32 	%r30, %r41, %r3;
	mul.wide.u32 	%rd29, %r30, 4;
	add.s64 	%rd30, %rd1, %rd29;
	ld.global.f32 	%f48, [%rd30];
	mad.lo.s32 	%r31, %r41, %r18, %r1;
	mul.wide.s32 	%rd31, %r31, 4;
	add.s64 	%rd32, %rd1, %rd31;
	ld.global.f32 	%f49, [%rd32];
	add.f32 	%f50, %f48, %f49;
	min.f32 	%f51, %f81, %f50;
	cvt.u64.u32 	%rd33, %r3;
	cvt.u64.u32 	%rd34, %r41;
	add.s64 	%rd35, %rd34, %rd33;
	shl.b64 	%rd36, %rd35, 2;
	add.s64 	%rd37, %rd1, %rd36;
	ld.global.f32 	%f52, [%rd37+4];
	mul.wide.s32 	%rd38, %r18, 4;
	add.s64 	%rd39, %rd32, %rd38;
	ld.global.f32 	%f53, [%rd39];
	add.f32 	%f54, %f52, %f53;
	min.f32 	%f55, %f51, %f54;
	ld.global.f32 	%f56, [%rd37+8];
	add.s64 	%rd40, %rd39, %rd38;
	ld.global.f32 	%f57, [%rd40];
	add.f32 	%f58, %f56, %f57;
	min.f32 	%f59, %f55, %f58;
	ld.global.f32 	%f60, [%rd37+12];
	add.s64 	%rd41, %rd40, %rd38;
	ld.global.f32 	%f61, [%rd41];
	add.f32 	%f62, %f60, %f61;
	min.f32 	%f81, %f59, %f62;
	add.s32 	%r41, %r41, 4;
$L__BB0_7:
	setp.eq.s32 	%p6, %r12, 0;
	@%p6 bra 	$L__BB0_12;
	setp.eq.s32 	%p7, %r12, 1;
	@%p7 bra 	$L__BB0_10;
	add.s32 	%r32, %r41, %r3;
	mul.wide.u32 	%rd42, %r32, 4;
	add.s64 	%rd43, %rd1, %rd42;
	ld.global.f32 	%f64, [%rd43];
	mad.lo.s32 	%r33, %r41, %r18, %r1;
	mul.wide.s32 	%rd44, %r33, 4;
	add.s64 	%rd45, %rd1, %rd44;
	ld.global.f32 	%f65, [%rd45];
	add.f32 	%f66, %f64, %f65;
	min.f32 	%f67, %f81, %f66;
	cvt.u64.u32 	%rd46, %r3;
	cvt.u64.u32 	%rd47, %r41;
	add.s64 	%rd48, %rd47, %rd46;
	shl.b64 	%rd49, %rd48, 2;
	add.s64 	%rd50, %rd1, %rd49;
	ld.global.f32 	%f68, [%rd50+4];
	mul.wide.s32 	%rd51, %r18, 4;
	add.s64 	%rd52, %rd45, %rd51;
	ld.global.f32 	%f69, [%rd52];
	add.f32 	%f70, %f68, %f69;
	min.f32 	%f81, %f67, %f70;
	add.s32 	%r41, %r41, 2;
$L__BB0_10:
	and.b32  	%r34, %r18, 1;
	setp.eq.b32 	%p8, %r34, 1;
	not.pred 	%p9, %p8;
	@%p9 bra 	$L__BB0_12;
	add.s32 	%r35, %r41, %r3;
	mul.wide.u32 	%rd53, %r35, 4;
	add.s64 	%rd54, %rd1, %rd53;
	ld.global.f32 	%f71, [%rd54];
	mad.lo.s32 	%r36, %r41, %r18, %r1;
	mul.wide.s32 	%rd55, %r36, 4;
	add.s64 	%rd56, %rd1, %rd55;
	ld.global.f32 	%f72, [%rd56];
	add.f32 	%f73, %f71, %f72;
	min.f32 	%f81, %f81, %f73;
$L__BB0_12:
	ld.param.u64 	%rd60, [_Z8mykernelPfPKfi_param_0];
	mad.lo.s32 	%r37, %r18, %r1, %r25;
	cvta.to.global.u64 	%rd57, %rd60;
	mul.wide.s32 	%rd58, %r37, 4;
	add.s64 	%rd59, %rd57, %rd58;
	st.global.f32 	[%rd59], %f81;
$L__BB0_13:
	ret;

}


// ===== COMPILED SASS (sm_100) =====

	.target	sm_100

	.elftype	@"ET_EXEC"


//--------------------- .note.nv.tkinfo           --------------------------
	.section	.note.nv.tkinfo,"",@"SHT_NOTE"
	.sectionflags	@"SHF_NOTE_NV_TKINFO"
	.tkinfo
        /*0018*/ 	.word	0x00000002
        /*0030*/ 	.string	""
        /*0030*/ 	.string	"ptxas"
        /*0030*/ 	.string	"Cuda compilation tools, release 13.0, V13.0.88"
        /*0030*/ 	.string	"Build cuda_13.0.r13.0/compiler.36424714_0"
        /*0030*/ 	.string	"-arch sm_100 -m 64 "



//--------------------- .note.nv.cuinfo           --------------------------
	.section	.note.nv.cuinfo,"",@"SHT_NOTE"
	.sectionflags	@"SHF_NOTE_NV_CUINFO"
        /*0018*/ 	.short	0x0002
        /*001a*/ 	.short	0x0064
        /*001c*/ 	.short	0x0082
	.zero		2


//--------------------- .nv.info                  --------------------------
	.section	.nv.info,"",@"SHT_CUDA_INFO"
	.align	4


	//----- nvinfo : EIATTR_REGCOUNT
	.align		4
        /*0000*/ 	.byte	0x04, 0x2f
        /*0002*/ 	.short	(.L_1 - .L_0)
	.align		4
.L_0:
        /*0004*/ 	.word	index@(_Z8mykernelPfPKfi)
        /*0008*/ 	.word	0x0000001e


	//----- nvinfo : EIATTR_FRAME_SIZE
	.align		4
.L_1:
        /*000c*/ 	.byte	0x04, 0x11
        /*000e*/ 	.short	(.L_3 - .L_2)
	.align		4
.L_2:
        /*0010*/ 	.word	index@(_Z8mykernelPfPKfi)
        /*0014*/ 	.word	0x00000000


	//----- nvinfo : EIATTR_MIN_STACK_SIZE
	.align		4
.L_3:
        /*0018*/ 	.byte	0x04, 0x12
        /*001a*/ 	.short	(.L_5 - .L_4)
	.align		4
.L_4:
        /*001c*/ 	.word	index@(_Z8mykernelPfPKfi)
        /*0020*/ 	.word	0x00000000
.L_5:


//--------------------- .nv.compat                --------------------------
	.section	.nv.compat,"",@"SHT_CUDA_COMPAT_INFO"
	.align	4
        /*0000*/ 	.byte	0x02, 0x09, 0x00, 0x00, 0x02, 0x02, 0x01, 0x00, 0x02, 0x05, 0x05, 0x00, 0x03, 0x07, 0x01, 0x01
        /*0010*/ 	.byte	0x02, 0x03, 0x00, 0x00, 0x02, 0x06, 0x01, 0x00, 0x04, 0x0b, 0x08, 0x00, 0x09, 0x00, 0x00, 0x00
        /*0020*/ 	.byte	0x00, 0x00, 0x00, 0x00


//--------------------- .nv.info._Z8mykernelPfPKfi --------------------------
	.section	.nv.info._Z8mykernelPfPKfi,"",@"SHT_CUDA_INFO"
	.sectionflags	@""
	.align	4


	//----- nvinfo : EIATTR_CUDA_API_VERSION
	.align		4
        /*0000*/ 	.byte	0x04, 0x37
        /*0002*/ 	.short	(.L_7 - .L_6)
.L_6:
        /*0004*/ 	.word	0x00000082


	//----- nvinfo : EIATTR_KPARAM_INFO
	.align		4
.L_7:
        /*0008*/ 	.byte	0x04, 0x17
        /*000a*/ 	.short	(.L_9 - .L_8)
.L_8:
        /*000c*/ 	.word	0x00000000
        /*0010*/ 	.short	0x0002
        /*0012*/ 	.short	0x0010
        /*0014*/ 	.byte	0x00, 0xf0, 0x11, 0x00


	//----- nvinfo : EIATTR_KPARAM_INFO
	.align		4
.L_9:
        /*0018*/ 	.byte	0x04, 0x17
        /*001a*/ 	.short	(.L_11 - .L_10)
.L_10:
        /*001c*/ 	.word	0x00000000
        /*0020*/ 	.short	0x0001
        /*0022*/ 	.short	0x0008
        /*0024*/ 	.byte	0x00, 0xf5, 0x21, 0x00


	//----- nvinfo : EIATTR_KPARAM_INFO
	.align		4
.L_11:
        /*0028*/ 	.byte	0x04, 0x17
        /*002a*/ 	.short	(.L_13 - .L_12)
.L_12:
        /*002c*/ 	.word	0x00000000
        /*0030*/ 	.short	0x0000
        /*0032*/ 	.short	0x0000
        /*0034*/ 	.byte	0x00, 0xf5, 0x21, 0x00


	//----- nvinfo : EIATTR_SPARSE_MMA_MASK
	.align		4
.L_13:
        /*0038*/ 	.byte	0x03, 0x50
        /*003a*/ 	.short	0x0000


	//----- nvinfo : EIATTR_MAXREG_COUNT
	.align		4
        /*003c*/ 	.byte	0x03, 0x1b
        /*003e*/ 	.short	0x00ff


	//----- nvinfo : EIATTR_MERCURY_ISA_VERSION
	.align		4
        /*0040*/ 	.byte	0x03, 0x5f
        /*0042*/ 	.short	0x0101


	//----- nvinfo : EIATTR_VRC_CTA_INIT_COUNT
	.align		4
        /*0044*/ 	.byte	0x02, 0x4a
	.zero		1
	.zero		1


	//----- nvinfo : EIATTR_EXIT_INSTR_OFFSETS
	.align		4
        /*0048*/ 	.byte	0x04, 0x1c
        /*004a*/ 	.short	(.L_15 - .L_14)


	//   ....[0]....
.L_14:
        /*004c*/ 	.word	0x000000c0


	//   ....[1]....
        /*0050*/ 	.word	0x00000b00


	//----- nvinfo : EIATTR_CBANK_PARAM_SIZE
	.align		4
.L_15:
        /*0054*/ 	.byte	0x03, 0x19
        /*0056*/ 	.short	0x0014


	//----- nvinfo : EIATTR_PARAM_CBANK
	.align		4
        /*0058*/ 	.byte	0x04, 0x0a
        /*005a*/ 	.short	(.L_17 - .L_16)
	.align		4
.L_16:
        /*005c*/ 	.word	index@(.nv.constant0._Z8mykernelPfPKfi)
        /*0060*/ 	.short	0x0380
        /*0062*/ 	.short	0x0014


	//----- nvinfo : EIATTR_SW_WAR
	.align		4
.L_17:
        /*0064*/ 	.byte	0x04, 0x36
        /*0066*/ 	.short	(.L_19 - .L_18)
.L_18:
        /*0068*/ 	.word	0x00000008
.L_19:


//--------------------- .nv.callgraph             --------------------------
	.section	.nv.callgraph,"",@"SHT_CUDA_CALLGRAPH"
	.align	4
	.sectionentsize	8
	.align		4
        /*0000*/ 	.word	0x00000000
	.align		4
        /*0004*/ 	.word	0xffffffff
	.align		4
        /*0008*/ 	.word	0x00000000
	.align		4
        /*000c*/ 	.word	0xfffffffe
	.align		4
        /*0010*/ 	.word	0x00000000
	.align		4
        /*0014*/ 	.word	0xfffffffd
	.align		4
        /*0018*/ 	.word	0x00000000
	.align		4
        /*001c*/ 	.word	0xfffffffc


//--------------------- .text._Z8mykernelPfPKfi   --------------------------
	.section	.text._Z8mykernelPfPKfi,"ax",@progbits
	.align	128
        .global         _Z8mykernelPfPKfi
        .type           _Z8mykernelPfPKfi,@function
        .size           _Z8mykernelPfPKfi,(.L_x_5 - _Z8mykernelPfPKfi)
        .other          _Z8mykernelPfPKfi,@"STO_CUDA_ENTRY STV_DEFAULT"
_Z8mykernelPfPKfi:
.text._Z8mykernelPfPKfi:
[----:B------:R-:W-:Y:S01]  /*0000*/  LDC R1, c[0x0][0x37c] ;  /* 0x0000df00ff017b82 */ /* 0x000fe20000000800 */
[----:B------:R-:W0:Y:S07]  /*0010*/  S2R R0, SR_TID.X ;  /* 0x0000000000007919 */ /* 0x000e2e0000002100 */
[----:B------:R-:W0:Y:S01]  /*0020*/  LDC R3, c[0x0][0x360] ;  /* 0x0000d800ff037b82 */ /* 0x000e220000000800 */
[----:B------:R-:W1:Y:S01]  /*0030*/  LDCU UR12, c[0x0][0x390] ;  /* 0x00007200ff0c77ac */ /* 0x000e620008000800 */
[----:B------:R-:W2:Y:S06]  /*0040*/  S2R R11, SR_TID.Y ;  /* 0x00000000000b7919 */ /* 0x000eac0000002200 */
[----:B------:R-:W0:Y:S08]  /*0050*/  S2UR UR4, SR_CTAID.X ;  /* 0x00000000000479c3 */ /* 0x000e300000002500 */
[----:B------:R-:W2:Y:S08]  /*0060*/  S2UR UR5, SR_CTAID.Y ;  /* 0x00000000000579c3 */ /* 0x000eb00000002600 */
[----:B------:R-:W2:Y:S01]  /*0070*/  LDC R2, c[0x0][0x364] ;  /* 0x0000d900ff027b82 */ /* 0x000ea20000000800 */
[----:B0-----:R-:W-:-:S02]  /*0080*/  IMAD R0, R3, UR4, R0 ;  /* 0x0000000403007c24 */ /* 0x001fc4000f8e0200 */
[----:B--2---:R-:W-:-:S05]  /*0090*/  IMAD R11, R2, UR5, R11 ;  /* 0x00000005020b7c24 */ /* 0x004fca000f8e020b */
[----:B------:R-:W-:-:S04]  /*00a0*/  VIMNMX R2, PT, PT, R0, R11, !PT ;  /* 0x0000000b00027248 */ /* 0x000fc80007fe0100 */
[----:B-1----:R-:W-:-:S13]  /*00b0*/  ISETP.GE.AND P0, PT, R2, UR12, PT ;  /* 0x0000000c02007c0c */ /* 0x002fda000bf06270 */
[----:B------:R-:W-:Y:S05]  /*00c0*/  @P0 EXIT ;  /* 0x000000000000094d */ /* 0x000fea0003800000 */
[----:B------:R-:W-:Y:S02]  /*00d0*/  UISETP.GE.U32.AND UP0, UPT, UR12, 0x8, UPT ;  /* 0x000000080c00788c */ /* 0x000fe4000bf06070 */
[----:B------:R-:W-:Y:S01]  /*00e0*/  IMAD R2, R11, UR12, RZ ;  /* 0x0000000c0b027c24 */ /* 0x000fe2000f8e02ff */
[----:B------:R-:W-:Y:S01]  /*00f0*/  MOV R10, 0x7f800000 ;  /* 0x7f800000000a7802 */ /* 0x000fe20000000f00 */
[----:B------:R-:W0:Y:S01]  /*0100*/  LDCU.64 UR10, c[0x0][0x358] ;  /* 0x00006b00ff0a77ac */ /* 0x000e220008000a00 */
[----:B------:R-:W-:-:S04]  /*0110*/  UMOV UR4, URZ ;  /* 0x000000ff00047c82 */ /* 0x000fc80008000000 */
[----:B------:R-:W-:Y:S05]  /*0120*/  BRA.U !UP0, `(.L_x_0) ;  /* 0x0000000508147547 */ /* 0x000fea000b800000 */
[----:B------:R-:W1:Y:S01]  /*0130*/  LDCU.64 UR14, c[0x0][0x388] ;  /* 0x00007100ff0e77ac */ /* 0x000e620008000a00 */
[----:B------:R-:W-:Y:S02]  /*0140*/  HFMA2 R3, -RZ, RZ, 0, 2.384185791015625e-07 ;  /* 0x00000004ff037431 */ /* 0x000fe400000001ff */
[----:B------:R-:W-:Y:S01]  /*0150*/  IMAD.MOV.U32 R10, RZ, RZ, 0x7f800000 ;  /* 0x7f800000ff0a7424 */ /* 0x000fe200078e00ff */
[----:B------:R-:W-:Y:S01]  /*0160*/  MOV R14, R0 ;  /* 0x00000000000e7202 */ /* 0x000fe20000000f00 */
[----:B------:R-:W-:-:S04]  /*0170*/  ULOP3.LUT UR4, UR12, 0x7ffffff8, URZ, 0xc0, !UPT ;  /* 0x7ffffff80c047892 */ /* 0x000fc8000f8ec0ff */
[----:B------:R-:W-:Y:S01]  /*0180*/  UIADD3 UR4, UPT, UPT, -UR4, URZ, URZ ;  /* 0x000000ff04047290 */ /* 0x000fe2000fffe1ff */
[----:B-1----:R-:W-:Y:S01]  /*0190*/  IMAD.WIDE.U32 R2, R2, R3, UR14 ;  /* 0x0000000e02027e25 */ /* 0x002fe2000f8e0003 */
[----:B------:R-:W-:Y:S02]  /*01a0*/  UIMAD.WIDE UR6, UR12, 0x10, UR14 ;  /* 0x000000100c0678a5 */ /* 0x000fe4000f8e020e */
[----:B------:R-:W-:Y:S01]  /*01b0*/  UIMAD.WIDE UR8, UR12, 0x14, UR14 ;  /* 0x000000140c0878a5 */ /* 0x000fe2000f8e020e */
[----:B------:R-:W-:-:S04]  /*01c0*/  IADD3 R6, P0, PT, R2, 0x10, RZ ;  /* 0x0000001002067810 */ /* 0x000fc80007f1e0ff */
[----:B------:R-:W-:-:S09]  /*01d0*/  IADD3.X R7, PT, PT, RZ, R3, RZ, P0, !PT ;  /* 0x00000003ff077210 */ /* 0x000fd200007fe4ff */
.L_x_1:
[----:B------:R-:W-:Y:S01]  /*01e0*/  UIMAD.WIDE UR18, UR12, 0x8, UR14 ;  /* 0x000000080c1278a5 */ /* 0x000fe2000f8e020e */
[----:B------:R-:W-:Y:S01]  /*01f0*/  MOV R5, 0x4 ;  /* 0x0000000400057802 */ /* 0x000fe20000000f00 */
[----:B------:R-:W-:Y:S02]  /*0200*/  UIMAD.WIDE UR16, UR12, 0xc, UR14 ;  /* 0x0000000c0c1078a5 */ /* 0x000fe4000f8e020e */
[----:B------:R-:W-:Y:S01]  /*0210*/  MOV R13, UR12 ;  /* 0x0000000c000d7c02 */ /* 0x000fe20008000f00 */
[----:B------:R-:W-:Y:S01]  /*0220*/  IMAD.MOV.U32 R27, RZ, RZ, 0x4 ;  /* 0x00000004ff1b7424 */ /* 0x000fe200078e00ff */
[----:B------:R-:W-:Y:S01]  /*0230*/  MOV R25, 0x4 ;  /* 0x0000000400197802 */ /* 0x000fe20000000f00 */
[C---:B------:R-:W-:Y:S01]  /*0240*/  IMAD.WIDE R4, R14.reuse, R5, UR14 ;  /* 0x0000000e0e047e25 */ /* 0x040fe2000f8e0205 */
[----:B------:R-:W-:Y:S02]  /*0250*/  MOV R2, UR18 ;  /* 0x0000001200027c02 */ /* 0x000fe40008000f00 */
[----:B------:R-:W-:Y:S01]  /*0260*/  MOV R3, UR19 ;  /* 0x0000001300037c02 */ /* 0x000fe20008000f00 */
[----:B------:R-:W-:Y:S01]  /*0270*/  IMAD.U32 R8, RZ, RZ, UR16 ;  /* 0x00000010ff087e24 */ /* 0x000fe2000f8e00ff */
[----:B------:R-:W-:Y:S01]  /*0280*/  MOV R9, UR17 ;  /* 0x0000001100097c02 */ /* 0x000fe20008000f00 */
[----:B------:R-:W-:Y:S01]  /*0290*/  IMAD.WIDE R12, R13, 0x4, R4 ;  /* 0x000000040d0c7825 */ /* 0x000fe200078e0204 */
[----:B0-----:R-:W2:Y:S03]  /*02a0*/  LDG.E R19, desc[UR10][R4.64] ;  /* 0x0000000a04137981 */ /* 0x001ea6000c1e1900 */
[C---:B------:R-:W-:Y:S01]  /*02b0*/  IMAD.WIDE R2, R14.reuse, 0x4, R2 ;  /* 0x000000040e027825 */ /* 0x040fe200078e0202 */
[----:B------:R0:W3:Y:S03]  /*02c0*/  LDG.E R17, desc[UR10][R12.64] ;  /* 0x0000000a0c117981 */ /* 0x0000e6000c1e1900 */
[C---:B------:R-:W-:Y:S01]  /*02d0*/  IMAD.WIDE R24, R14.reuse, R25, UR6 ;  /* 0x000000060e187e25 */ /* 0x040fe2000f8e0219 */
[----:B------:R1:W4:Y:S03]  /*02e0*/  LDG.E R18, desc[UR10][R2.64] ;  /* 0x0000000a02127981 */ /* 0x000326000c1e1900 */
[----:B------:R-:W-:Y:S01]  /*02f0*/  IMAD.WIDE R8, R14, 0x4, R8 ;  /* 0x000000040e087825 */ /* 0x000fe200078e0208 */
[----:B------:R-:W5:Y:S01]  /*0300*/  LDG.E R16, desc[UR10][R24.64] ;  /* 0x0000000a18107981 */ /* 0x000f62000c1e1900 */
[----:B0-----:R-:W-:-:S02]  /*0310*/  MOV R13, UR12 ;  /* 0x0000000c000d7c02 */ /* 0x001fc40008000f00 */
[----:B------:R-:W-:Y:S02]  /*0320*/  IMAD.WIDE R26, R14, R27, UR8 ;  /* 0x000000080e1a7e25 */ /* 0x000fe4000f8e021b */
[----:B------:R-:W5:Y:S01]  /*0330*/  LDG.E R8, desc[UR10][R8.64] ;  /* 0x0000000a08087981 */ /* 0x000f62000c1e1900 */
[----:B-1----:R-:W-:Y:S02]  /*0340*/  MOV R2, R6 ;  /* 0x0000000600027202 */ /* 0x002fe40000000f00 */
[----:B------:R-:W-:Y:S01]  /*0350*/  MOV R3, R7 ;  /* 0x0000000700037202 */ /* 0x000fe20000000f00 */
[----:B------:R-:W-:Y:S01]  /*0360*/  IMAD.U32 R7, RZ, RZ, UR12 ;  /* 0x0000000cff077e24 */ /* 0x000fe2000f8e00ff */
[----:B------:R-:W5:Y:S04]  /*0370*/  LDG.E R15, desc[UR10][R26.64] ;  /* 0x0000000a1a0f7981 */ /* 0x000f68000c1e1900 */
[----:B------:R-:W3:Y:S04]  /*0380*/  LDG.E R22, desc[UR10][R2.64+-0xc] ;  /* 0xfffff40a02167981 */ /* 0x000ee8000c1e1900 */
[----:B------:R-:W2:Y:S01]  /*0390*/  LDG.E R20, desc[UR10][R2.64+-0x10] ;  /* 0xfffff00a02147981 */ /* 0x000ea2000c1e1900 */
[----:B------:R-:W-:-:S03]  /*03a0*/  IMAD.WIDE R6, R7, 0x18, R4 ;  /* 0x0000001807067825 */ /* 0x000fc600078e0204 */
[----:B------:R-:W4:Y:S01]  /*03b0*/  LDG.E R25, desc[UR10][R2.64+-0x8] ;  /* 0xfffff80a02197981 */ /* 0x000f22000c1e1900 */
[----:B------:R-:W-:-:S03]  /*03c0*/  IMAD.WIDE R12, R13, 0x1c, R4 ;  /* 0x0000001c0d0c7825 */ /* 0x000fc600078e0204 */
[----:B------:R-:W5:Y:S04]  /*03d0*/  LDG.E R23, desc[UR10][R2.64+-0x4] ;  /* 0xfffffc0a02177981 */ /* 0x000f68000c1e1900 */
[----:B------:R-:W5:Y:S04]  /*03e0*/  LDG.E R21, desc[UR10][R2.64] ;  /* 0x0000000a02157981 */ /* 0x000f68000c1e1900 */
[----:B------:R-:W5:Y:S04]  /*03f0*/  LDG.E R24, desc[UR10][R2.64+0x4] ;  /* 0x0000040a02187981 */ /* 0x000f68000c1e1900 */
[----:B------:R-:W5:Y:S04]  /*0400*/  LDG.E R6, desc[UR10][R6.64] ;  /* 0x0000000a06067981 */ /* 0x000f68000c1e1900 */
[----:B------:R-:W5:Y:S04]  /*0410*/  LDG.E R5, desc[UR10][R2.64+0x8] ;  /* 0x0000080a02057981 */ /* 0x000f68000c1e1900 */
[----:B------:R0:W5:Y:S04]  /*0420*/  LDG.E R12, desc[UR10][R12.64] ;  /* 0x0000000a0c0c7981 */ /* 0x000168000c1e1900 */
[----:B------:R-:W5:Y:S01]  /*0430*/  LDG.E R9, desc[UR10][R2.64+0xc] ;  /* 0x00000c0a02097981 */ /* 0x000f62000c1e1900 */
[----:B------:R-:W-:-:S04]  /*0440*/  UIADD3 UR4, UPT, UPT, UR4, 0x8, URZ ;  /* 0x0000000804047890 */ /* 0x000fc8000fffe0ff */
[----:B------:R-:W-:Y:S01]  /*0450*/  UISETP.NE.AND UP0, UPT, UR4, URZ, UPT ;  /* 0x000000ff0400728c */ /* 0x000fe2000bf05270 */
[----:B0-----:R-:W-:-:S05]  /*0460*/  MOV R13, UR12 ;  /* 0x0000000c000d7c02 */ /* 0x001fca0008000f00 */
[----:B------:R-:W-:Y:S02]  /*0470*/  IMAD R14, R13, 0x8, R14 ;  /* 0x000000080d0e7824 */ /* 0x000fe400078e020e */
[----:B---3--:R-:W-:Y:S01]  /*0480*/  FADD R17, R22, R17 ;  /* 0x0000001116117221 */ /* 0x008fe20000000000 */
[----:B--2---:R-:W-:Y:S01]  /*0490*/  FADD R19, R20, R19 ;  /* 0x0000001314137221 */ /* 0x004fe20000000000 */
[----:B----4-:R-:W-:-:S04]  /*04a0*/  FADD R18, R25, R18 ;  /* 0x0000001219127221 */ /* 0x010fc80000000000 */
[----:B------:R-:W-:Y:S01]  /*04b0*/  FMNMX3 R17, R10, R19, R17, PT ;  /* 0x000000130a117276 */ /* 0x000fe20003800011 */
[----:B-----5:R-:W-:Y:S01]  /*04c0*/  FADD R8, R23, R8 ;  /* 0x0000000817087221 */ /* 0x020fe20000000000 */
[----:B------:R-:W-:-:S04]  /*04d0*/  FADD R21, R21, R16 ;  /* 0x0000001015157221 */ /* 0x000fc80000000000 */
[----:B------:R-:W-:Y:S01]  /*04e0*/  FMNMX3 R8, R17, R18, R8, PT ;  /* 0x0000001211087276 */ /* 0x000fe20003800008 */
[----:B------:R-:W-:-:S05]  /*04f0*/  FADD R15, R24, R15 ;  /* 0x0000000f180f7221 */ /* 0x000fca0000000000 */
[----:B------:R-:W-:Y:S01]  /*0500*/  FMNMX3 R8, R8, R21, R15, PT ;  /* 0x0000001508087276 */ /* 0x000fe2000380000f */
[----:B------:R-:W-:Y:S01]  /*0510*/  FADD R5, R5, R6 ;  /* 0x0000000605057221 */ /* 0x000fe20000000000 */
[----:B------:R-:W-:Y:S01]  /*0520*/  IADD3 R6, P0, PT, R2, 0x20, RZ ;  /* 0x0000002002067810 */ /* 0x000fe20007f1e0ff */
[----:B------:R-:W-:-:S03]  /*0530*/  FADD R9, R9, R12 ;  /* 0x0000000c09097221 */ /* 0x000fc60000000000 */
[----:B------:R-:W-:Y:S02]  /*0540*/  IADD3.X R7, PT, PT, RZ, R3, RZ, P0, !PT ;  /* 0x00000003ff077210 */ /* 0x000fe400007fe4ff */
[----:B------:R-:W-:Y:S01]  /*0550*/  FMNMX3 R10, R8, R5, R9, PT ;  /* 0x00000005080a7276 */ /* 0x000fe20003800009 */
[----:B------:R-:W-:Y:S06]  /*0560*/  BRA.U UP0, `(.L_x_1) ;  /* 0xfffffffd001c7547 */ /* 0x000fec000b83ffff */
[----:B------:R-:W-:-:S12]  /*0570*/  ULOP3.LUT UR4, UR12, 0x7ffffff8, URZ, 0xc0, !UPT ;  /* 0x7ffffff80c047892 */ /* 0x000fd8000f8ec0ff */
.L_x_0:
[----:B------:R-:W-:-:S04]  /*0580*/  ULOP3.LUT UR6, UR12, 0x7, URZ, 0xc0, !UPT ;  /* 0x000000070c067892 */ /* 0x000fc8000f8ec0ff */
[----:B------:R-:W-:-:S09]  /*0590*/  UISETP.NE.AND UP0, UPT, UR6, URZ, UPT ;  /* 0x000000ff0600728c */ /* 0x000fd2000bf05270 */
[----:B------:R-:W-:Y:S05]  /*05a0*/  BRA.U !UP0, `(.L_x_2) ;  /* 0x0000000508447547 */ /* 0x000fea000b800000 */
[----:B------:R-:W-:Y:S01]  /*05b0*/  UISETP.GE.U32.AND UP0, UPT, UR6, 0x4, UPT ;  /* 0x000000040600788c */ /* 0x000fe2000bf06070 */
[----:B------:R-:W-:Y:S01]  /*05c0*/  IMAD R2, R11, UR12, RZ ;  /* 0x0000000c0b027c24 */ /* 0x000fe2000f8e02ff */
[----:B------:R-:W-:-:S04]  /*05d0*/  ULOP3.LUT UR5, UR12, 0x3, URZ, 0xc0, !UPT ;  /* 0x000000030c057892 */ /* 0x000fc8000f8ec0ff */
[----:B------:R-:W-:-:S03]  /*05e0*/  UISETP.NE.AND UP1, UPT, UR5, URZ, UPT ;  /* 0x000000ff0500728c */ /* 0x000fc6000bf25270 */
[----:B------:R-:W-:Y:S08]  /*05f0*/  BRA.U !UP0, `(.L_x_3) ;  /* 0x00000001087c7547 */ /* 0x000ff0000b800000 */
[----:B------:R-:W1:Y:S01]  /*0600*/  LDC.64 R6, c[0x0][0x388] ;  /* 0x0000e200ff067b82 */ /* 0x000e620000000a00 */
[----:B------:R-:W-:Y:S01]  /*0610*/  MOV R13, UR4 ;  /* 0x00000004000d7c02 */ /* 0x000fe20008000f00 */
[----:B------:R-:W2:Y:S01]  /*0620*/  LDCU.64 UR6, c[0x0][0x388] ;  /* 0x00007100ff0677ac */ /* 0x000ea20008000a00 */
[----:B------:R-:W-:Y:S02]  /*0630*/  MOV R9, UR12 ;  /* 0x0000000c00097c02 */ /* 0x000fe40008000f00 */
[C---:B------:R-:W-:Y:S01]  /*0640*/  IADD3 R3, P0, PT, R2.reuse, UR4, RZ ;  /* 0x0000000402037c10 */ /* 0x040fe2000ff1e0ff */
[----:B------:R-:W-:Y:S01]  /*0650*/  IMAD R13, R13, UR12, R0 ;  /* 0x0000000c0d0d7c24 */ /* 0x000fe2000f8e0200 */
[----:B------:R-:W-:Y:S02]  /*0660*/  IADD3 R15, PT, PT, R2, UR4, RZ ;  /* 0x00000004020f7c10 */ /* 0x000fe4000fffe0ff */
[----:B------:R-:W-:Y:S01]  /*0670*/  MOV R17, UR12 ;  /* 0x0000000c00117c02 */ /* 0x000fe20008000f00 */
[----:B------:R-:W-:Y:S01]  /*0680*/  IMAD.X R16, RZ, RZ, RZ, P0 ;  /* 0x000000ffff107224 */ /* 0x000fe200000e06ff */
[----:B--2---:R-:W-:Y:S01]  /*0690*/  LEA R4, P0, R3, UR6, 0x2 ;  /* 0x0000000603047c11 */ /* 0x004fe2000f8010ff */
[----:B-1----:R-:W-:-:S03]  /*06a0*/  IMAD.WIDE R12, R13, 0x4, R6 ;  /* 0x000000040d0c7825 */ /* 0x002fc600078e0206 */
[----:B------:R-:W-:Y:S01]  /*06b0*/  LEA.HI.X R5, R3, UR7, R16, 0x2, P0 ;  /* 0x0000000703057c11 */ /* 0x000fe200080f1410 */
[----:B------:R-:W-:-:S04]  /*06c0*/  IMAD.WIDE.U32 R14, R15, 0x4, R6 ;  /* 0x000000040f0e7825 */ /* 0x000fc800078e0006 */
[----:B0-----:R-:W2:Y:S01]  /*06d0*/  LDG.E R18, desc[UR10][R4.64+0x4] ;  /* 0x0000040a04127981 */ /* 0x001ea2000c1e1900 */
[----:B------:R-:W-:-:S03]  /*06e0*/  IMAD.WIDE R8, R9, 0x4, R12 ;  /* 0x0000000409087825 */ /* 0x000fc600078e020c */
[----:B------:R-:W3:Y:S01]  /*06f0*/  LDG.E R14, desc[UR10][R14.64] ;  /* 0x0000000a0e0e7981 */ /* 0x000ee2000c1e1900 */
[----:B------:R-:W-:-:S03]  /*0700*/  IMAD.WIDE R6, R17, 0x4, R8 ;  /* 0x0000000411067825 */ /* 0x000fc600078e0208 */
[----:B------:R-:W3:Y:S04]  /*0710*/  LDG.E R13, desc[UR10][R12.64] ;  /* 0x0000000a0c0d7981 */ /* 0x000ee8000c1e1900 */
[----:B------:R-:W2:Y:S01]  /*0720*/  LDG.E R9, desc[UR10][R8.64] ;  /* 0x0000000a08097981 */ /* 0x000ea2000c1e1900 */
[----:B------:R-:W-:-:S03]  /*0730*/  IMAD.WIDE R16, R17, 0x4, R6 ;  /* 0x0000000411107825 */ /* 0x000fc600078e0206 */
[----:B------:R-:W4:Y:S04]  /*0740*/  LDG.E R19, desc[UR10][R4.64+0x8] ;  /* 0x0000080a04137981 */ /* 0x000f28000c1e1900 */
[----:B------:R-:W5:Y:S04]  /*0750*/  LDG.E R20, desc[UR10][R4.64+0xc] ;  /* 0x00000c0a04147981 */ /* 0x000f68000c1e1900 */
[----:B------:R-:W4:Y:S04]  /*0760*/  LDG.E R6, desc[UR10][R6.64] ;  /* 0x0000000a06067981 */ /* 0x000f28000c1e1900 */
[----:B------:R-:W5:Y:S01]  /*0770*/  LDG.E R17, desc[UR10][R16.64] ;  /* 0x0000000a10117981 */ /* 0x000f62000c1e1900 */
[----:B------:R-:W-:Y:S01]  /*0780*/  UIADD3 UR4, UPT, UPT, UR4, 0x4, URZ ;  /* 0x0000000404047890 */ /* 0x000fe2000fffe0ff */
[----:B---3--:R-:W-:Y:S01]  /*0790*/  FADD R3, R14, R13 ;  /* 0x0000000d0e037221 */ /* 0x008fe20000000000 */
[----:B--2---:R-:W-:-:S05]  /*07a0*/  FADD R18, R18, R9 ;  /* 0x0000000912127221 */ /* 0x004fca0000000000 */
[----:B------:R-:W-:Y:S01]  /*07b0*/  FMNMX3 R3, R10, R3, R18, PT ;  /* 0x000000030a037276 */ /* 0x000fe20003800012 */
[----:B----4-:R-:W-:Y:S01]  /*07c0*/  FADD R14, R19, R6 ;  /* 0x00000006130e7221 */ /* 0x010fe20000000000 */
[----:B-----5:R-:W-:-:S05]  /*07d0*/  FADD R20, R20, R17 ;  /* 0x0000001114147221 */ /* 0x020fca0000000000 */
[----:B------:R-:W-:-:S07]  /*07e0*/  FMNMX3 R10, R3, R14, R20, PT ;  /* 0x0000000e030a7276 */ /* 0x000fce0003800014 */
.L_x_3:
[----:B------:R-:W-:Y:S05]  /*07f0*/  BRA.U !UP1, `(.L_x_2) ;  /* 0x0000000109b07547 */ /* 0x000fea000b800000 */
[----:B------:R-:W-:Y:S01]  /*0800*/  UISETP.NE.AND UP0, UPT, UR5, 0x1, UPT ;  /* 0x000000010500788c */ /* 0x000fe2000bf05270 */
[----:B------:R-:W-:Y:S01]  /*0810*/  MOV R9, UR4 ;  /* 0x0000000400097c02 */ /* 0x000fe20008000f00 */
[----:B------:R-:W-:Y:S02]  /*0820*/  ULOP3.LUT UR5, UR12, 0x1, URZ, 0xc0, !UPT ;  /* 0x000000010c057892 */ /* 0x000fe4000f8ec0ff */
[----:B------:R-:W-:Y:S02]  /*0830*/  MOV R15, UR12 ;  /* 0x0000000c000f7c02 */ /* 0x000fe40008000f00 */
[----:B------:R-:W-:Y:S01]  /*0840*/  UISETP.NE.U32.AND UP1, UPT, UR5, 0x1, UPT ;  /* 0x000000010500788c */ /* 0x000fe2000bf25070 */
[----:B------:R-:W-:-:S04]  /*0850*/  PLOP3.LUT P1, PT, PT, PT, UP0, 0x80, 0x8 ;  /* 0x000000000008781c */ /* 0x000fc80003f2f008 */
[----:B------:R-:W1:Y:S01]  /*0860*/  @UP0 LDCU.64 UR6, c[0x0][0x388] ;  /* 0x00007100ff0607ac */ /* 0x000e620008000a00 */
[----:B------:R-:W-:Y:S01]  /*0870*/  PLOP3.LUT P0, PT, PT, PT, UP1, 0x80, 0x8 ;  /* 0x000000000008781c */ /* 0x000fe20003f0f018 */
[----:B------:R-:W2:Y:S04]  /*0880*/  @UP0 LDCU.64 UR8, c[0x0][0x388] ;  /* 0x00007100ff0807ac */ /* 0x000ea80008000a00 */
[----:B------:R-:W3:Y:S03]  /*0890*/  @!UP1 LDCU.64 UR14, c[0x0][0x388] ;  /* 0x00007100ff0e97ac */ /* 0x000ee60008000a00 */
[C---:B------:R-:W-:Y:S02]  /*08a0*/  @P1 IADD3 R3, PT, PT, R2.reuse, UR4, RZ ;  /* 0x0000000402031c10 */ /* 0x040fe4000fffe0ff */
[----:B------:R-:W-:Y:S01]  /*08b0*/  @P1 IADD3 R5, P2, PT, R2, UR4, RZ ;  /* 0x0000000402051c10 */ /* 0x000fe2000ff5e0ff */
[----:B------:R-:W-:-:S03]  /*08c0*/  @UP0 UIADD3 UR4, UPT, UPT, UR4, 0x2, URZ ;  /* 0x0000000204040890 */ /* 0x000fc6000fffe0ff */
[----:B------:R-:W-:Y:S02]  /*08d0*/  @P1 IADD3.X R8, PT, PT, RZ, RZ, RZ, P2, !PT ;  /* 0x000000ffff081210 */ /* 0x000fe400017fe4ff */
[----:B-1----:R-:W-:Y:S01]  /*08e0*/  MOV R12, UR6 ;  /* 0x00000006000c7c02 */ /* 0x002fe20008000f00 */
[----:B------:R-:W-:Y:S01]  /*08f0*/  IMAD.U32 R6, RZ, RZ, UR6 ;  /* 0x00000006ff067e24 */ /* 0x000fe2000f8e00ff */
[----:B------:R-:W-:Y:S02]  /*0900*/  MOV R13, UR7 ;  /* 0x00000007000d7c02 */ /* 0x000fe40008000f00 */
[----:B------:R-:W-:Y:S02]  /*0910*/  MOV R7, UR7 ;  /* 0x0000000700077c02 */ /* 0x000fe40008000f00 */
[----:B--2---:R-:W-:Y:S01]  /*0920*/  @P1 LEA R4, P2, R5, UR8, 0x2 ;  /* 0x0000000805041c11 */ /* 0x004fe2000f8410ff */
[----:B------:R-:W-:-:S04]  /*0930*/  @P1 IMAD.WIDE.U32 R12, R3, 0x4, R12 ;  /* 0x00000004030c1825 */ /* 0x000fc800078e000c */
[----:B------:R-:W-:Y:S01]  /*0940*/  @P1 IMAD R3, R9, UR12, R0 ;  /* 0x0000000c09031c24 */ /* 0x000fe2000f8e0200 */
[----:B------:R-:W-:Y:S01]  /*0950*/  MOV R19, UR4 ;  /* 0x0000000400137c02 */ /* 0x000fe20008000f00 */
[----:B0-----:R-:W2:Y:S02]  /*0960*/  @P1 LDG.E R12, desc[UR10][R12.64] ;  /* 0x0000000a0c0c1981 */ /* 0x001ea4000c1e1900 */
[----:B------:R-:W-:Y:S01]  /*0970*/  @P1 IMAD.WIDE R6, R3, 0x4, R6 ;  /* 0x0000000403061825 */ /* 0x000fe200078e0206 */
[----:B------:R-:W-:Y:S02]  /*0980*/  @!P0 IADD3 R17, PT, PT, R2, UR4, RZ ;  /* 0x0000000402118c10 */ /* 0x000fe4000fffe0ff */
[----:B------:R-:W-:Y:S01]  /*0990*/  @P1 LEA.HI.X R5, R5, UR9, R8, 0x2, P2 ;  /* 0x0000000905051c11 */ /* 0x000fe200090f1408 */
[----:B---3--:R-:W-:Y:S01]  /*09a0*/  IMAD.U32 R8, RZ, RZ, UR14 ;  /* 0x0000000eff087e24 */ /* 0x008fe2000f8e00ff */
[----:B------:R-:W-:Y:S01]  /*09b0*/  MOV R9, UR15 ;  /* 0x0000000f00097c02 */ /* 0x000fe20008000f00 */
[----:B------:R-:W-:Y:S01]  /*09c0*/  @P1 IMAD.WIDE R14, R15, 0x4, R6 ;  /* 0x000000040f0e1825 */ /* 0x000fe200078e0206 */
[----:B------:R-:W-:Y:S01]  /*09d0*/  MOV R2, UR14 ;  /* 0x0000000e00027c02 */ /* 0x000fe20008000f00 */
[----:B------:R-:W2:Y:S01]  /*09e0*/  @P1 LDG.E R7, desc[UR10][R6.64] ;  /* 0x0000000a06071981 */ /* 0x000ea2000c1e1900 */
[----:B------:R-:W-:Y:S01]  /*09f0*/  MOV R3, UR15 ;  /* 0x0000000f00037c02 */ /* 0x000fe20008000f00 */
[----:B------:R-:W-:-:S02]  /*0a00*/  @!P0 IMAD R19, R19, UR12, R0 ;  /* 0x0000000c13138c24 */ /* 0x000fc4000f8e0200 */
[----:B------:R-:W-:Y:S01]  /*0a10*/  @!P0 IMAD.WIDE.U32 R8, R17, 0x4, R8 ;  /* 0x0000000411088825 */ /* 0x000fe200078e0008 */
[----:B------:R-:W3:Y:S03]  /*0a20*/  @P1 LDG.E R15, desc[UR10][R14.64] ;  /* 0x0000000a0e0f1981 */ /* 0x000ee6000c1e1900 */
[----:B------:R-:W-:Y:S01]  /*0a30*/  @!P0 IMAD.WIDE R2, R19, 0x4, R2 ;  /* 0x0000000413028825 */ /* 0x000fe200078e0202 */
[----:B------:R-:W3:Y:S04]  /*0a40*/  @P1 LDG.E R4, desc[UR10][R4.64+0x4] ;  /* 0x0000040a04041981 */ /* 0x000ee8000c1e1900 */
[----:B------:R-:W4:Y:S04]  /*0a50*/  @!P0 LDG.E R8, desc[UR10][R8.64] ;  /* 0x0000000a08088981 */ /* 0x000f28000c1e1900 */
[----:B------:R-:W4:Y:S01]  /*0a60*/  @!P0 LDG.E R3, desc[UR10][R2.64] ;  /* 0x0000000a02038981 */ /* 0x000f22000c1e1900 */
[----:B--2---:R-:W-:Y:S01]  /*0a70*/  @P1 FADD R17, R12, R7 ;  /* 0x000000070c111221 */ /* 0x004fe20000000000 */
[----:B---3--:R-:W-:-:S05]  /*0a80*/  @P1 FADD R12, R4, R15 ;  /* 0x0000000f040c1221 */ /* 0x008fca0000000000 */
[----:B------:R-:W-:Y:S01]  /*0a90*/  @P1 FMNMX3 R10, R10, R17, R12, PT ;  /* 0x000000110a0a1276 */ /* 0x000fe2000380000c */
[----:B----4-:R-:W-:-:S05]  /*0aa0*/  @!P0 FADD R13, R8, R3 ;  /* 0x00000003080d8221 */ /* 0x010fca0000000000 */
[----:B------:R-:W-:-:S07]  /*0ab0*/  @!P0 FMNMX R10, R10, R13, PT ;  /* 0x0000000d0a0a8209 */ /* 0x000fce0003800000 */
.L_x_2:
[----:B------:R-:W1:Y:S01]  /*0ac0*/  LDC.64 R2, c[0x0][0x380] ;  /* 0x0000e000ff027b82 */ /* 0x000e620000000a00 */
[----:B------:R-:W-:-:S04]  /*0ad0*/  IMAD R11, R0, UR12, R11 ;  /* 0x0000000c000b7c24 */ /* 0x000fc8000f8e020b */
[----:B-1----:R-:W-:-:S05]  /*0ae0*/  IMAD.WIDE R2, R11, 0x4, R2 ;  /* 0x000000040b027825 */ /* 0x002fca00078e0202 */
[----:B0-----:R-:W-:Y:S01]  /*0af0*/  STG.E desc[UR10][R2.64], R10 ;  /* 0x0000000a02007986 */ /* 0x001fe2000c10190a */
[----:B------:R-:W-:Y:S05]  /*0b00*/  EXIT ;  /* 0x000000000000794d */ /* 0x000fea0003800000 */
.L_x_4:
[----:B------:R-:W-:-:S00]  /*0b10*/  BRA `(.L_x_4) ;  /* 0xfffffffc00fc7947 */ /* 0x000fc0000383ffff */
[----:B------:R-:W-:-:S00]  /*0b20*/  NOP ;  /* 0x0000000000007918 */ /* 0x000fc00000000000 */
        /* <DEDUP_REMOVED lines=13> */
.L_x_5:


//--------------------- .nv.shared.reserved.0     --------------------------
	.section	.nv.shared.reserved.0,"aw",@nobits
	.weak		__nv_reservedSMEM_offset_0_alias
	.size		__nv_reservedSMEM_offset_0_alias, 0, 64
	.other		__nv_reservedSMEM_offset_0_alias,@"STO_CUDA_RESERVED_SHARED STV_DEFAULT"
__nv_reservedSMEM_offset_0_alias:
	.zero		0
	.zero		64


//--------------------- .nv.constant0._Z8mykernelPfPKfi --------------------------
	.section	.nv.constant0._Z8mykernelPfPKfi,"a",@progbits
	.sectionflags	@""
	.align	4
.nv.constant0._Z8mykernelPfPKfi:
	.zero		916


//--------------------- SYMBOLS --------------------------

	.type		.nv.reservedSmem.offset0,@object
	.size		.nv.reservedSmem.offset0,0x4
